//
// Generated by NVIDIA NVVM Compiler
//
// Compiler Build ID: CL-36424714
// Cuda compilation tools, release 13.0, V13.0.88
// Based on NVVM 20.0.0
//

.version 9.0
.target sm_100
.address_size 64

	// .globl	_Z22CalculatingSmoothPartsPfS_PKfjjjj
.const .align 4 .b8 conv[24];

.visible .entry _Z22CalculatingSmoothPartsPfS_PKfjjjj(
	.param .u64 .ptr .align 1 _Z22CalculatingSmoothPartsPfS_PKfjjjj_param_0,
	.param .u64 .ptr .align 1 _Z22CalculatingSmoothPartsPfS_PKfjjjj_param_1,
	.param .u64 .ptr .align 1 _Z22CalculatingSmoothPartsPfS_PKfjjjj_param_2,
	.param .u32 _Z22CalculatingSmoothPartsPfS_PKfjjjj_param_3,
	.param .u32 _Z22CalculatingSmoothPartsPfS_PKfjjjj_param_4,
	.param .u32 _Z22CalculatingSmoothPartsPfS_PKfjjjj_param_5,
	.param .u32 _Z22CalculatingSmoothPartsPfS_PKfjjjj_param_6
)
{
	.reg .pred 	%p<5>;
	.reg .b32 	%r<31>;
	.reg .b32 	%f<9>;
	.reg .b64 	%rd<18>;

	ld.param.u64 	%rd6, [_Z22CalculatingSmoothPartsPfS_PKfjjjj_param_0];
	ld.param.u64 	%rd7, [_Z22CalculatingSmoothPartsPfS_PKfjjjj_param_1];
	ld.param.u64 	%rd8, [_Z22CalculatingSmoothPartsPfS_PKfjjjj_param_2];
	ld.param.u32 	%r13, [_Z22CalculatingSmoothPartsPfS_PKfjjjj_param_3];
	ld.param.u32 	%r14, [_Z22CalculatingSmoothPartsPfS_PKfjjjj_param_4];
	ld.param.u32 	%r15, [_Z22CalculatingSmoothPartsPfS_PKfjjjj_param_5];
	ld.param.u32 	%r16, [_Z22CalculatingSmoothPartsPfS_PKfjjjj_param_6];
	mov.u32 	%r17, %tid.x;
	mov.u32 	%r1, %ntid.x;
	mov.u32 	%r18, %ctaid.x;
	mad.lo.s32 	%r2, %r1, %r18, %r17;
	mov.u32 	%r19, %tid.y;
	mov.u32 	%r3, %ntid.y;
	mov.u32 	%r20, %ctaid.y;
	mad.lo.s32 	%r29, %r3, %r20, %r19;
	setp.ge.u32 	%p1, %r29, %r13;
	@%p1 bra 	$L__BB0_6;
	add.s32 	%r5, %r13, 2;
	mul.wide.u32 	%rd9, %r16, 4;
	mov.u64 	%rd10, conv;
	add.s64 	%rd1, %rd10, %rd9;
	add.s32 	%r21, %r16, 2;
	mul.wide.u32 	%rd11, %r21, 4;
	add.s64 	%rd2, %rd10, %rd11;
	mov.u32 	%r22, %nctaid.x;
	mul.lo.s32 	%r6, %r1, %r22;
	mov.u32 	%r23, %nctaid.y;
	mul.lo.s32 	%r7, %r3, %r23;
	cvta.to.global.u64 	%rd3, %rd8;
	cvta.to.global.u64 	%rd4, %rd6;
	cvta.to.global.u64 	%rd5, %rd7;
$L__BB0_2:
	setp.ge.u32 	%p2, %r2, %r14;
	@%p2 bra 	$L__BB0_5;
	add.s32 	%r9, %r29, 1;
	ld.const.f32 	%f1, [%rd1];
	ld.const.f32 	%f2, [%rd2];
	mov.u32 	%r30, %r2;
$L__BB0_4:
	mad.lo.s32 	%r24, %r30, %r13, %r29;
	mad.lo.s32 	%r25, %r5, %r30, %r5;
	add.s32 	%r26, %r9, %r25;
	mul.wide.u32 	%rd12, %r24, 4;
	add.s64 	%rd13, %rd3, %rd12;
	ld.global.f32 	%f3, [%rd13];
	sub.s32 	%r27, %r26, %r15;
	mul.wide.u32 	%rd14, %r27, 4;
	add.s64 	%rd15, %rd4, %rd14;
	ld.global.f32 	%f4, [%rd15];
	fma.rn.f32 	%f5, %f1, %f3, %f4;
	st.global.f32 	[%rd15], %f5;
	ld.global.f32 	%f6, [%rd13];
	add.s32 	%r28, %r26, %r15;
	mul.wide.u32 	%rd16, %r28, 4;
	add.s64 	%rd17, %rd5, %rd16;
	ld.global.f32 	%f7, [%rd17];
	fma.rn.f32 	%f8, %f2, %f6, %f7;
	st.global.f32 	[%rd17], %f8;
	add.s32 	%r30, %r30, %r6;
	setp.lt.u32 	%p3, %r30, %r14;
	@%p3 bra 	$L__BB0_4;
$L__BB0_5:
	add.s32 	%r29, %r29, %r7;
	setp.lt.u32 	%p4, %r29, %r13;
	@%p4 bra 	$L__BB0_2;
$L__BB0_6:
	ret;

}


// ===== COMPILED SASS (sm_100) =====

	.target	sm_100

	.elftype	@"ET_EXEC"


//--------------------- .note.nv.tkinfo           --------------------------
	.section	.note.nv.tkinfo,"",@"SHT_NOTE"
	.sectionflags	@"SHF_NOTE_NV_TKINFO"
	.tkinfo
        /*0018*/ 	.word	0x00000002
        /*0030*/ 	.string	""
        /*0030*/ 	.string	"ptxas"
        /*0030*/ 	.string	"Cuda compilation tools, release 13.0, V13.0.88"
        /*0030*/ 	.string	"Build cuda_13.0.r13.0/compiler.36424714_0"
        /*0030*/ 	.string	"-arch sm_100 -m 64 "



//--------------------- .note.nv.cuinfo           --------------------------
	.section	.note.nv.cuinfo,"",@"SHT_NOTE"
	.sectionflags	@"SHF_NOTE_NV_CUINFO"
        /*0018*/ 	.short	0x0002
        /*001a*/ 	.short	0x0064
        /*001c*/ 	.short	0x0082
	.zero		2


//--------------------- .nv.info                  --------------------------
	.section	.nv.info,"",@"SHT_CUDA_INFO"
	.align	4


	//----- nvinfo : EIATTR_REGCOUNT
	.align		4
        /*0000*/ 	.byte	0x04, 0x2f
        /*0002*/ 	.short	(.L_2 - .L_1)
	.align		4
.L_1:
        /*0004*/ 	.word	index@(_Z22CalculatingSmoothPartsPfS_PKfjjjj)
        /*0008*/ 	.word	0x0000001a


	//----- nvinfo : EIATTR_FRAME_SIZE
	.align		4
.L_2:
        /*000c*/ 	.byte	0x04, 0x11
        /*000e*/ 	.short	(.L_4 - .L_3)
	.align		4
.L_3:
        /*0010*/ 	.word	index@(_Z22CalculatingSmoothPartsPfS_PKfjjjj)
        /*0014*/ 	.word	0x00000000


	//----- nvinfo : EIATTR_MIN_STACK_SIZE
	.align		4
.L_4:
        /*0018*/ 	.byte	0x04, 0x12
        /*001a*/ 	.short	(.L_6 - .L_5)
	.align		4
.L_5:
        /*001c*/ 	.word	index@(_Z22CalculatingSmoothPartsPfS_PKfjjjj)
        /*0020*/ 	.word	0x00000000
.L_6:


//--------------------- .nv.compat                --------------------------
	.section	.nv.compat,"",@"SHT_CUDA_COMPAT_INFO"
	.align	4
        /*0000*/ 	.byte	0x02, 0x09, 0x00, 0x00, 0x02, 0x02, 0x01, 0x00, 0x02, 0x05, 0x05, 0x00, 0x03, 0x07, 0x01, 0x01
        /*0010*/ 	.byte	0x02, 0x03, 0x00, 0x00, 0x02, 0x06, 0x01, 0x00, 0x04, 0x0b, 0x08, 0x00, 0x09, 0x00, 0x00, 0x00
        /*0020*/ 	.byte	0x00, 0x00, 0x00, 0x00


//--------------------- .nv.info._Z22CalculatingSmoothPartsPfS_PKfjjjj --------------------------
	.section	.nv.info._Z22CalculatingSmoothPartsPfS_PKfjjjj,"",@"SHT_CUDA_INFO"
	.sectionflags	@""
	.align	4


	//----- nvinfo : EIATTR_CUDA_API_VERSION
	.align		4
        /*0000*/ 	.byte	0x04, 0x37
        /*0002*/ 	.short	(.L_8 - .L_7)
.L_7:
        /*0004*/ 	.word	0x00000082


	//----- nvinfo : EIATTR_KPARAM_INFO
	.align		4
.L_8:
        /*0008*/ 	.byte	0x04, 0x17
        /*000a*/ 	.short	(.L_10 - .L_9)
.L_9:
        /*000c*/ 	.word	0x00000000
        /*0010*/ 	.short	0x0006
        /*0012*/ 	.short	0x0024
        /*0014*/ 	.byte	0x00, 0xf0, 0x11, 0x00


	//----- nvinfo : EIATTR_KPARAM_INFO
	.align		4
.L_10:
        /*0018*/ 	.byte	0x04, 0x17
        /*001a*/ 	.short	(.L_12 - .L_11)
.L_11:
        /*001c*/ 	.word	0x00000000
        /*0020*/ 	.short	0x0005
        /*0022*/ 	.short	0x0020
        /*0024*/ 	.byte	0x00, 0xf0, 0x11, 0x00


	//----- nvinfo : EIATTR_KPARAM_INFO
	.align		4
.L_12:
        /*0028*/ 	.byte	0x04, 0x17
        /*002a*/ 	.short	(.L_14 - .L_13)
.L_13:
        /*002c*/ 	.word	0x00000000
        /*0030*/ 	.short	0x0004
        /*0032*/ 	.short	0x001c
        /*0034*/ 	.byte	0x00, 0xf0, 0x11, 0x00


	//----- nvinfo : EIATTR_KPARAM_INFO
	.align		4
.L_14:
        /*0038*/ 	.byte	0x04, 0x17
        /*003a*/ 	.short	(.L_16 - .L_15)
.L_15:
        /*003c*/ 	.word	0x00000000
        /*0040*/ 	.short	0x0003
        /*0042*/ 	.short	0x0018
        /*0044*/ 	.byte	0x00, 0xf0, 0x11, 0x00


	//----- nvinfo : EIATTR_KPARAM_INFO
	.align		4
.L_16:
        /*0048*/ 	.byte	0x04, 0x17
        /*004a*/ 	.short	(.L_18 - .L_17)
.L_17:
        /*004c*/ 	.word	0x00000000
        /*0050*/ 	.short	0x0002
        /*0052*/ 	.short	0x0010
        /*0054*/ 	.byte	0x00, 0xf5, 0x21, 0x00


	//----- nvinfo : EIATTR_KPARAM_INFO
	.align		4
.L_18:
        /*0058*/ 	.byte	0x04, 0x17
        /*005a*/ 	.short	(.L_20 - .L_19)
.L_19:
        /*005c*/ 	.word	0x00000000
        /*0060*/ 	.short	0x0001
        /*0062*/ 	.short	0x0008
        /*0064*/ 	.byte	0x00, 0xf5, 0x21, 0x00


	//----- nvinfo : EIATTR_KPARAM_INFO
	.align		4
.L_20:
        /*0068*/ 	.byte	0x04, 0x17
        /*006a*/ 	.short	(.L_22 - .L_21)
.L_21:
        /*006c*/ 	.word	0x00000000
        /*0070*/ 	.short	0x0000
        /*0072*/ 	.short	0x0000
        /*0074*/ 	.byte	0x00, 0xf5, 0x21, 0x00


	//----- nvinfo : EIATTR_SPARSE_MMA_MASK
	.align		4
.L_22:
        /*0078*/ 	.byte	0x03, 0x50
        /*007a*/ 	.short	0x0000


	//----- nvinfo : EIATTR_MAXREG_COUNT
	.align		4
        /*007c*/ 	.byte	0x03, 0x1b
        /*007e*/ 	.short	0x00ff


	//----- nvinfo : EIATTR_MERCURY_ISA_VERSION
	.align		4
        /*0080*/ 	.byte	0x03, 0x5f
        /*0082*/ 	.short	0x0101


	//----- nvinfo : EIATTR_VRC_CTA_INIT_COUNT
	.align		4
        /*0084*/ 	.byte	0x02, 0x4a
	.zero		1
	.zero		1


	//----- nvinfo : EIATTR_EXIT_INSTR_OFFSETS
	.align		4
        /*0088*/ 	.byte	0x04, 0x1c
        /*008a*/ 	.short	(.L_24 - .L_23)


	//   ....[0]....
.L_23:
        /*008c*/ 	.word	0x000000b0


	//   ....[1]....
        /*0090*/ 	.word	0x000003b0


	//----- nvinfo : EIATTR_CRS_STACK_SIZE
	.align		4
.L_24:
        /*0094*/ 	.byte	0x04, 0x1e
        /*0096*/ 	.short	(.L_26 - .L_25)
.L_25:
        /*0098*/ 	.word	0x00000000


	//----- nvinfo : EIATTR_CBANK_PARAM_SIZE
	.align		4
.L_26:
        /*009c*/ 	.byte	0x03, 0x19
        /*009e*/ 	.short	0x0028


	//----- nvinfo : EIATTR_PARAM_CBANK
	.align		4
        /*00a0*/ 	.byte	0x04, 0x0a
        /*00a2*/ 	.short	(.L_28 - .L_27)
	.align		4
.L_27:
        /*00a4*/ 	.word	index@(.nv.constant0._Z22CalculatingSmoothPartsPfS_PKfjjjj)
        /*00a8*/ 	.short	0x0380
        /*00aa*/ 	.short	0x0028


	//----- nvinfo : EIATTR_SW_WAR
	.align		4
.L_28:
        /*00ac*/ 	.byte	0x04, 0x36
        /*00ae*/ 	.short	(.L_30 - .L_29)
.L_29:
        /*00b0*/ 	.word	0x00000008
.L_30:


//--------------------- .nv.callgraph             --------------------------
	.section	.nv.callgraph,"",@"SHT_CUDA_CALLGRAPH"
	.align	4
	.sectionentsize	8
	.align		4
        /*0000*/ 	.word	0x00000000
	.align		4
        /*0004*/ 	.word	0xffffffff
	.align		4
        /*0008*/ 	.word	0x00000000
	.align		4
        /*000c*/ 	.word	0xfffffffe
	.align		4
        /*0010*/ 	.word	0x00000000
	.align		4
        /*0014*/ 	.word	0xfffffffd
	.align		4
        /*0018*/ 	.word	0x00000000
	.align		4
        /*001c*/ 	.word	0xfffffffc


//--------------------- .nv.constant3             --------------------------
	.section	.nv.constant3,"a",@progbits
	.align	4
.nv.constant3:
	.type		conv,@object
	.size		conv,(.L_0 - conv)
conv:
	.zero		24
.L_0:


//--------------------- .text._Z22CalculatingSmoothPartsPfS_PKfjjjj --------------------------
	.section	.text._Z22CalculatingSmoothPartsPfS_PKfjjjj,"ax",@progbits
	.align	128
        .global         _Z22CalculatingSmoothPartsPfS_PKfjjjj
        .type           _Z22CalculatingSmoothPartsPfS_PKfjjjj,@function
        .size           _Z22CalculatingSmoothPartsPfS_PKfjjjj,(.L_x_5 - _Z22CalculatingSmoothPartsPfS_PKfjjjj)
        .other          _Z22CalculatingSmoothPartsPfS_PKfjjjj,@"STO_CUDA_ENTRY STV_DEFAULT"
_Z22CalculatingSmoothPartsPfS_PKfjjjj:
.text._Z22CalculatingSmoothPartsPfS_PKfjjjj:
[----:B------:R-:W-:Y:S01]  /*0000*/  LDC R1, c[0x0][0x37c] ;  /* 0x0000df00ff017b82 */ /* 0x000fe20000000800 */
[----:B------:R-:W0:Y:S01]  /*0010*/  S2R R14, SR_TID.Y ;  /* 0x00000000000e7919 */ /* 0x000e220000002200 */
[----:B------:R-:W1:Y:S06]  /*0020*/  LDCU UR8, c[0x0][0x360] ;  /* 0x00006c00ff0877ac */ /* 0x000e6c0008000800 */
[----:B------:R-:W2:Y:S01]  /*0030*/  LDC R15, c[0x0][0x398] ;  /* 0x0000e600ff0f7b82 */ /* 0x000ea20000000800 */
[----:B------:R-:W0:Y:S01]  /*0040*/  S2R R5, SR_CTAID.Y ;  /* 0x0000000000057919 */ /* 0x000e220000002600 */
[----:B------:R-:W0:Y:S01]  /*0050*/  LDCU UR9, c[0x0][0x364] ;  /* 0x00006c80ff0977ac */ /* 0x000e220008000800 */
[----:B------:R-:W1:Y:S01]  /*0060*/  S2R R0, SR_TID.X ;  /* 0x0000000000007919 */ /* 0x000e620000002100 */
[----:B------:R-:W1:Y:S01]  /*0070*/  S2R R3, SR_CTAID.X ;  /* 0x0000000000037919 */ /* 0x000e620000002500 */
[----:B0-----:R-:W-:-:S05]  /*0080*/  IMAD R14, R5, UR9, R14 ;  /* 0x00000009050e7c24 */ /* 0x001fca000f8e020e */
[----:B--2---:R-:W-:Y:S01]  /*0090*/  ISETP.GE.U32.AND P0, PT, R14, R15, PT ;  /* 0x0000000f0e00720c */ /* 0x004fe20003f06070 */
[----:B-1----:R-:W-:-:S12]  /*00a0*/  IMAD R0, R3, UR8, R0 ;  /* 0x0000000803007c24 */ /* 0x002fd8000f8e0200 */
[----:B------:R-:W-:Y:S05]  /*00b0*/  @P0 EXIT ;  /* 0x000000000000094d */ /* 0x000fea0003800000 */
[----:B------:R-:W0:Y:S01]  /*00c0*/  LDCU UR5, c[0x0][0x3a4] ;  /* 0x00007480ff0577ac */ /* 0x000e220008000800 */
[----:B------:R-:W-:Y:S01]  /*00d0*/  IADD3 R15, PT, PT, R15, 0x2, RZ ;  /* 0x000000020f0f7810 */ /* 0x000fe20007ffe0ff */
[----:B------:R-:W1:Y:S01]  /*00e0*/  LDCU UR10, c[0x0][0x370] ;  /* 0x00006e00ff0a77ac */ /* 0x000e620008000800 */
[----:B------:R-:W2:Y:S01]  /*00f0*/  LDCU UR11, c[0x0][0x374] ;  /* 0x00006e80ff0b77ac */ /* 0x000ea20008000800 */
[----:B------:R-:W3:Y:S01]  /*0100*/  LDCU.64 UR12, c[0x0][0x358] ;  /* 0x00006b00ff0c77ac */ /* 0x000ee20008000a00 */
[----:B------:R-:W4:Y:S01]  /*0110*/  LDCU UR15, c[0x0][0x398] ;  /* 0x00007300ff0f77ac */ /* 0x000f220008000800 */
[----:B0-----:R-:W-:Y:S02]  /*0120*/  USHF.L.U32 UR4, UR5, 0x2, URZ ;  /* 0x0000000205047899 */ /* 0x001fe400080006ff */
[----:B------:R-:W-:Y:S01]  /*0130*/  UIADD3 UR5, UPT, UPT, UR5, 0x2, URZ ;  /* 0x0000000205057890 */ /* 0x000fe2000fffe0ff */
[----:B------:R-:W0:Y:S03]  /*0140*/  LDCU UR14, c[0x0][0x3a0] ;  /* 0x00007400ff0e77ac */ /* 0x000e260008000800 */
[----:B------:R-:W-:-:S06]  /*0150*/  USHF.L.U32 UR5, UR5, 0x2, URZ ;  /* 0x0000000205057899 */ /* 0x000fcc00080006ff */
[----:B------:R-:W0:Y:S01]  /*0160*/  LDCU UR6, c[0x3][UR4] ;  /* 0x00c00000040677ac */ /* 0x000e220008000800 */
[----:B-1----:R-:W-:-:S05]  /*0170*/  UIMAD UR4, UR8, UR10, URZ ;  /* 0x0000000a080472a4 */ /* 0x002fca000f8e02ff */
[----:B------:R-:W1:Y:S01]  /*0180*/  LDCU UR7, c[0x3][UR5] ;  /* 0x00c00000050777ac */ /* 0x000e620008000800 */
[----:B--234-:R-:W-:-:S12]  /*0190*/  UIMAD UR5, UR9, UR11, URZ ;  /* 0x0000000b090572a4 */ /* 0x01cfd8000f8e02ff */
.L_x_3:
[----:B------:R-:W2:Y:S01]  /*01a0*/  LDC R21, c[0x0][0x39c] ;  /* 0x0000e700ff157b82 */ /* 0x000ea20000000800 */
[----:B------:R-:W-:Y:S01]  /*01b0*/  BSSY.RECONVERGENT B0, `(.L_x_0) ;  /* 0x000001b000007945 */ /* 0x000fe20003800200 */
[----:B--2---:R-:W-:-:S13]  /*01c0*/  ISETP.GE.U32.AND P0, PT, R0, R21, PT ;  /* 0x000000150000720c */ /* 0x004fda0003f06070 */
[----:B------:R-:W-:Y:S05]  /*01d0*/  @P0 BRA `(.L_x_1) ;  /* 0x0000000000600947 */ /* 0x000fea0003800000 */
[----:B------:R-:W2:Y:S01]  /*01e0*/  LDC.64 R2, c[0x0][0x390] ;  /* 0x0000e400ff027b82 */ /* 0x000ea20000000a00 */
[----:B------:R-:W-:Y:S02]  /*01f0*/  IADD3 R23, PT, PT, R14, 0x1, RZ ;  /* 0x000000010e177810 */ /* 0x000fe40007ffe0ff */
[----:B------:R-:W-:-:S05]  /*0200*/  MOV R16, R0 ;  /* 0x0000000000107202 */ /* 0x000fca0000000f00 */
[----:B------:R-:W3:Y:S08]  /*0210*/  LDC.64 R4, c[0x0][0x380] ;  /* 0x0000e000ff047b82 */ /* 0x000ef00000000a00 */
[----:B------:R-:W4:Y:S02]  /*0220*/  LDC.64 R6, c[0x0][0x388] ;  /* 0x0000e200ff067b82 */ /* 0x000f240000000a00 */
.L_x_2:
[----:B------:R-:W-:Y:S02]  /*0230*/  IMAD R8, R15, R16, R15 ;  /* 0x000000100f087224 */ /* 0x000fe400078e020f */
[----:B------:R-:W-:-:S03]  /*0240*/  IMAD R9, R16, UR15, R14 ;  /* 0x0000000f10097c24 */ /* 0x000fc6000f8e020e */
[----:B0-----:R-:W-:Y:S01]  /*0250*/  IADD3 R12, PT, PT, R23, R8, RZ ;  /* 0x00000008170c7210 */ /* 0x001fe20007ffe0ff */
[----:B--2---:R-:W-:-:S03]  /*0260*/  IMAD.WIDE.U32 R8, R9, 0x4, R2 ;  /* 0x0000000409087825 */ /* 0x004fc600078e0002 */
[----:B0-----:R-:W-:Y:S02]  /*0270*/  IADD3 R11, PT, PT, R12, -UR14, RZ ;  /* 0x8000000e0c0b7c10 */ /* 0x001fe4000fffe0ff */
[----:B------:R-:W2:Y:S03]  /*0280*/  LDG.E R13, desc[UR12][R8.64] ;  /* 0x0000000c080d7981 */ /* 0x000ea6000c1e1900 */
[----:B---3--:R-:W-:-:S05]  /*0290*/  IMAD.WIDE.U32 R10, R11, 0x4, R4 ;  /* 0x000000040b0a7825 */ /* 0x008fca00078e0004 */
[----:B------:R-:W2:Y:S01]  /*02a0*/  LDG.E R18, desc[UR12][R10.64] ;  /* 0x0000000c0a127981 */ /* 0x000ea2000c1e1900 */
[----:B------:R-:W-:Y:S01]  /*02b0*/  IADD3 R19, PT, PT, R12, UR14, RZ ;  /* 0x0000000e0c137c10 */ /* 0x000fe2000fffe0ff */
[----:B--2---:R-:W-:-:S04]  /*02c0*/  FFMA R17, R13, UR6, R18 ;  /* 0x000000060d117c23 */ /* 0x004fc80008000012 */
[----:B----4-:R-:W-:Y:S01]  /*02d0*/  IMAD.WIDE.U32 R12, R19, 0x4, R6 ;  /* 0x00000004130c7825 */ /* 0x010fe200078e0006 */
[----:B------:R0:W-:Y:S04]  /*02e0*/  STG.E desc[UR12][R10.64], R17 ;  /* 0x000000110a007986 */ /* 0x0001e8000c10190c */
[----:B------:R-:W1:Y:S04]  /*02f0*/  LDG.E R18, desc[UR12][R8.64] ;  /* 0x0000000c08127981 */ /* 0x000e68000c1e1900 */
[----:B------:R-:W1:Y:S01]  /*0300*/  LDG.E R19, desc[UR12][R12.64] ;  /* 0x0000000c0c137981 */ /* 0x000e62000c1e1900 */
[----:B------:R-:W-:-:S04]  /*0310*/  IADD3 R16, PT, PT, R16, UR4, RZ ;  /* 0x0000000410107c10 */ /* 0x000fc8000fffe0ff */
[----:B------:R-:W-:Y:S01]  /*0320*/  ISETP.GE.U32.AND P0, PT, R16, R21, PT ;  /* 0x000000151000720c */ /* 0x000fe20003f06070 */
[----:B-1----:R-:W-:-:S05]  /*0330*/  FFMA R19, R18, UR7, R19 ;  /* 0x0000000712137c23 */ /* 0x002fca0008000013 */
[----:B------:R0:W-:Y:S07]  /*0340*/  STG.E desc[UR12][R12.64], R19 ;  /* 0x000000130c007986 */ /* 0x0001ee000c10190c */
[----:B------:R-:W-:Y:S05]  /*0350*/  @!P0 BRA `(.L_x_2) ;  /* 0xfffffffc00b48947 */ /* 0x000fea000383ffff */
.L_x_1:
[----:B01----:R-:W-:Y:S05]  /*0360*/  BSYNC.RECONVERGENT B0 ;  /* 0x0000000000007941 */ /* 0x003fea0003800200 */
.L_x_0:
[----:B------:R-:W0:Y:S01]  /*0370*/  LDCU UR8, c[0x0][0x398] ;  /* 0x00007300ff0877ac */ /* 0x000e220008000800 */
[----:B------:R-:W-:-:S04]  /*0380*/  IADD3 R14, PT, PT, R14, UR5, RZ ;  /* 0x000000050e0e7c10 */ /* 0x000fc8000fffe0ff */
[----:B0-----:R-:W-:-:S13]  /*0390*/  ISETP.GE.U32.AND P0, PT, R14, UR8, PT ;  /* 0x000000080e007c0c */ /* 0x001fda000bf06070 */
[----:B------:R-:W-:Y:S05]  /*03a0*/  @!P0 BRA `(.L_x_3) ;  /* 0xfffffffc007c8947 */ /* 0x000fea000383ffff */
[----:B------:R-:W-:Y:S05]  /*03b0*/  EXIT ;  /* 0x000000000000794d */ /* 0x000fea0003800000 */
.L_x_4:
[----:B------:R-:W-:-:S00]  /*03c0*/  BRA `(.L_x_4) ;  /* 0xfffffffc00fc7947 */ /* 0x000fc0000383ffff */
[----:B------:R-:W-:-:S00]  /*03d0*/  NOP ;  /* 0x0000000000007918 */ /* 0x000fc00000000000 */
        /* <DEDUP_REMOVED lines=10> */
.L_x_5:


//--------------------- .nv.shared.reserved.0     --------------------------
	.section	.nv.shared.reserved.0,"aw",@nobits
	.weak		__nv_reservedSMEM_offset_0_alias
	.size		__nv_reservedSMEM_offset_0_alias, 0, 64
	.other		__nv_reservedSMEM_offset_0_alias,@"STO_CUDA_RESERVED_SHARED STV_DEFAULT"
__nv_reservedSMEM_offset_0_alias:
	.zero		0
	.zero		64


//--------------------- .nv.constant0._Z22CalculatingSmoothPartsPfS_PKfjjjj --------------------------
	.section	.nv.constant0._Z22CalculatingSmoothPartsPfS_PKfjjjj,"a",@progbits
	.sectionflags	@""
	.align	4
.nv.constant0._Z22CalculatingSmoothPartsPfS_PKfjjjj:
	.zero		936


//--------------------- SYMBOLS --------------------------

	.type		.nv.reservedSmem.offset0,@object
	.size		.nv.reservedSmem.offset0,0x4
